	.version 1.4
	.target sm_10, map_f64_to_f32
	// compiled with C:\Program Files\NVIDIA GPU Computing Toolkit\CUDA\v5.0\bin\/../open64/lib//be.exe
	// nvopencc 4.1 built on 2012-09-25

	//-----------------------------------------------------------
	// Compiling C:/Users/Omer/AppData/Local/Temp/tmpxft_00002c3c_00000000-11_threechannel.cpp3.i (C:/Users/Omer/AppData/Local/Temp/ccBI#.a06648)
	//-----------------------------------------------------------

	//-----------------------------------------------------------
	// Options:
	//-----------------------------------------------------------
	//  Target:ptx, ISA:sm_10, Endian:little, Pointer Size:64
	//  -O3	(Optimization level)
	//  -g0	(Debug level)
	//  -m2	(Report advisories)
	//-----------------------------------------------------------

	.file	1	"C:/Users/Omer/AppData/Local/Temp/tmpxft_00002c3c_00000000-10_threechannel.cudafe2.gpu"
	.file	2	"C:\Program Files (x86)\Microsoft Visual Studio 9.0\VC\bin/../../VC/\INCLUDE\crtdefs.h"
	.file	3	"C:\Program Files\NVIDIA GPU Computing Toolkit\CUDA\v5.0\bin\/../include\crt/device_runtime.h"
	.file	4	"C:\Program Files\NVIDIA GPU Computing Toolkit\CUDA\v5.0\bin\/../include\host_defines.h"
	.file	5	"C:\Program Files\NVIDIA GPU Computing Toolkit\CUDA\v5.0\bin\/../include\builtin_types.h"
	.file	6	"c:\program files\nvidia gpu computing toolkit\cuda\v5.0\include\device_types.h"
	.file	7	"c:\program files\nvidia gpu computing toolkit\cuda\v5.0\include\host_defines.h"
	.file	8	"c:\program files\nvidia gpu computing toolkit\cuda\v5.0\include\driver_types.h"
	.file	9	"c:\program files\nvidia gpu computing toolkit\cuda\v5.0\include\surface_types.h"
	.file	10	"c:\program files\nvidia gpu computing toolkit\cuda\v5.0\include\texture_types.h"
	.file	11	"c:\program files\nvidia gpu computing toolkit\cuda\v5.0\include\vector_types.h"
	.file	12	"c:\program files\nvidia gpu computing toolkit\cuda\v5.0\include\builtin_types.h"
	.file	13	"C:\Program Files\NVIDIA GPU Computing Toolkit\CUDA\v5.0\bin\/../include\device_launch_parameters.h"
	.file	14	"c:\program files\nvidia gpu computing toolkit\cuda\v5.0\include\crt\storage_class.h"
	.file	15	"threechannel.cu"
	.file	16	"C:\Program Files\NVIDIA GPU Computing Toolkit\CUDA\v5.0\bin\/../include\common_functions.h"
	.file	17	"c:\program files\nvidia gpu computing toolkit\cuda\v5.0\include\math_functions.h"
	.file	18	"c:\program files\nvidia gpu computing toolkit\cuda\v5.0\include\math_constants.h"
	.file	19	"c:\program files\nvidia gpu computing toolkit\cuda\v5.0\include\device_functions.h"
	.file	20	"c:\program files\nvidia gpu computing toolkit\cuda\v5.0\include\sm_11_atomic_functions.h"
	.file	21	"c:\program files\nvidia gpu computing toolkit\cuda\v5.0\include\sm_12_atomic_functions.h"
	.file	22	"c:\program files\nvidia gpu computing toolkit\cuda\v5.0\include\sm_13_double_functions.h"
	.file	23	"c:\program files\nvidia gpu computing toolkit\cuda\v5.0\include\sm_20_atomic_functions.h"
	.file	24	"c:\program files\nvidia gpu computing toolkit\cuda\v5.0\include\sm_35_atomic_functions.h"
	.file	25	"c:\program files\nvidia gpu computing toolkit\cuda\v5.0\include\sm_20_intrinsics.h"
	.file	26	"c:\program files\nvidia gpu computing toolkit\cuda\v5.0\include\sm_30_intrinsics.h"
	.file	27	"c:\program files\nvidia gpu computing toolkit\cuda\v5.0\include\sm_35_intrinsics.h"
	.file	28	"c:\program files\nvidia gpu computing toolkit\cuda\v5.0\include\surface_functions.h"
	.file	29	"c:\program files\nvidia gpu computing toolkit\cuda\v5.0\include\texture_fetch_functions.h"
	.file	30	"c:\program files\nvidia gpu computing toolkit\cuda\v5.0\include\texture_indirect_functions.h"
	.file	31	"c:\program files\nvidia gpu computing toolkit\cuda\v5.0\include\surface_indirect_functions.h"
	.file	32	"c:\program files\nvidia gpu computing toolkit\cuda\v5.0\include\math_functions_dbl_ptx1.h"


	.entry _Z12threechannelPfPiS0_S0_S0_i (
		.param .u64 __cudaparm__Z12threechannelPfPiS0_S0_S0_i_in,
		.param .u64 __cudaparm__Z12threechannelPfPiS0_S0_S0_i_red,
		.param .u64 __cudaparm__Z12threechannelPfPiS0_S0_S0_i_green,
		.param .u64 __cudaparm__Z12threechannelPfPiS0_S0_S0_i_blue,
		.param .u64 __cudaparm__Z12threechannelPfPiS0_S0_S0_i_ret,
		.param .s32 __cudaparm__Z12threechannelPfPiS0_S0_S0_i_num)
	{
	.reg .u32 %r<3>;
	.reg .u64 %rd<8>;
	.reg .f32 %f<3>;
	.loc	15	3	0
$LDWbegin__Z12threechannelPfPiS0_S0_S0_i:
	.loc	15	6	0
	cvt.u64.u16 	%rd1, %tid.x;
	mul.lo.u64 	%rd2, %rd1, 4;
	ld.param.u64 	%rd3, [__cudaparm__Z12threechannelPfPiS0_S0_S0_i_in];
	add.u64 	%rd4, %rd3, %rd2;
	ld.global.f32 	%f1, [%rd4+0];
	cvt.rzi.s32.f32 	%r1, %f1;
	ld.param.u64 	%rd5, [__cudaparm__Z12threechannelPfPiS0_S0_S0_i_ret];
	add.u64 	%rd6, %rd5, %rd2;
	st.global.s32 	[%rd6+0], %r1;
	.loc	15	8	0
	exit;
$LDWend__Z12threechannelPfPiS0_S0_S0_i:
	} // _Z12threechannelPfPiS0_S0_S0_i



// ===== COMPILED SASS (sm_100) =====

	.target	sm_100

	.elftype	@"ET_EXEC"


//--------------------- .note.nv.tkinfo           --------------------------
	.section	.note.nv.tkinfo,"",@"SHT_NOTE"
	.sectionflags	@"SHF_NOTE_NV_TKINFO"
	.tkinfo
        /*0018*/ 	.word	0x00000002
        /*0030*/ 	.string	""
        /*0030*/ 	.string	"ptxas"
        /*0030*/ 	.string	"Cuda compilation tools, release 13.0, V13.0.88"
        /*0030*/ 	.string	"Build cuda_13.0.r13.0/compiler.36424714_0"
        /*0030*/ 	.string	"-arch sm_100 "



//--------------------- .note.nv.cuinfo           --------------------------
	.section	.note.nv.cuinfo,"",@"SHT_NOTE"
	.sectionflags	@"SHF_NOTE_NV_CUINFO"
        /*0018*/ 	.short	0x0002
        /*001a*/ 	.short	0x000a
        /*001c*/ 	.short	0x0082
	.zero		2


//--------------------- .nv.info                  --------------------------
	.section	.nv.info,"",@"SHT_CUDA_INFO"
	.align	4


	//----- nvinfo : EIATTR_REGCOUNT
	.align		4
        /*0000*/ 	.byte	0x04, 0x2f
        /*0002*/ 	.short	(.L_1 - .L_0)
	.align		4
.L_0:
        /*0004*/ 	.word	index@(_Z12threechannelPfPiS0_S0_S0_i)
        /*0008*/ 	.word	0x0000000c


	//----- nvinfo : EIATTR_FRAME_SIZE
	.align		4
.L_1:
        /*000c*/ 	.byte	0x04, 0x11
        /*000e*/ 	.short	(.L_3 - .L_2)
	.align		4
.L_2:
        /*0010*/ 	.word	index@(_Z12threechannelPfPiS0_S0_S0_i)
        /*0014*/ 	.word	0x00000000


	//----- nvinfo : EIATTR_MIN_STACK_SIZE
	.align		4
.L_3:
        /*0018*/ 	.byte	0x04, 0x12
        /*001a*/ 	.short	(.L_5 - .L_4)
	.align		4
.L_4:
        /*001c*/ 	.word	index@(_Z12threechannelPfPiS0_S0_S0_i)
        /*0020*/ 	.word	0x00000000
.L_5:


//--------------------- .nv.compat                --------------------------
	.section	.nv.compat,"",@"SHT_CUDA_COMPAT_INFO"
	.align	4
        /*0000*/ 	.byte	0x02, 0x09, 0x00, 0x00, 0x02, 0x02, 0x01, 0x00, 0x02, 0x05, 0x05, 0x00, 0x03, 0x07, 0x01, 0x01
        /*0010*/ 	.byte	0x02, 0x03, 0x00, 0x00, 0x02, 0x06, 0x01, 0x00, 0x04, 0x0b, 0x08, 0x00, 0x09, 0x00, 0x00, 0x00
        /*0020*/ 	.byte	0x00, 0x00, 0x00, 0x00


//--------------------- .nv.info._Z12threechannelPfPiS0_S0_S0_i --------------------------
	.section	.nv.info._Z12threechannelPfPiS0_S0_S0_i,"",@"SHT_CUDA_INFO"
	.sectionflags	@""
	.align	4


	//----- nvinfo : EIATTR_CUDA_API_VERSION
	.align		4
        /*0000*/ 	.byte	0x04, 0x37
        /*0002*/ 	.short	(.L_7 - .L_6)
.L_6:
        /*0004*/ 	.word	0x00000082


	//----- nvinfo : EIATTR_KPARAM_INFO
	.align		4
.L_7:
        /*0008*/ 	.byte	0x04, 0x17
        /*000a*/ 	.short	(.L_9 - .L_8)
.L_8:
        /*000c*/ 	.word	0x00000000
        /*0010*/ 	.short	0x0005
        /*0012*/ 	.short	0x0028
        /*0014*/ 	.byte	0x00, 0xf0, 0x11, 0x00


	//----- nvinfo : EIATTR_KPARAM_INFO
	.align		4
.L_9:
        /*0018*/ 	.byte	0x04, 0x17
        /*001a*/ 	.short	(.L_11 - .L_10)
.L_10:
        /*001c*/ 	.word	0x00000000
        /*0020*/ 	.short	0x0004
        /*0022*/ 	.short	0x0020
        /*0024*/ 	.byte	0x00, 0xf0, 0x21, 0x00


	//----- nvinfo : EIATTR_KPARAM_INFO
	.align		4
.L_11:
        /*0028*/ 	.byte	0x04, 0x17
        /*002a*/ 	.short	(.L_13 - .L_12)
.L_12:
        /*002c*/ 	.word	0x00000000
        /*0030*/ 	.short	0x0003
        /*0032*/ 	.short	0x0018
        /*0034*/ 	.byte	0x00, 0xf0, 0x21, 0x00


	//----- nvinfo : EIATTR_KPARAM_INFO
	.align		4
.L_13:
        /*0038*/ 	.byte	0x04, 0x17
        /*003a*/ 	.short	(.L_15 - .L_14)
.L_14:
        /*003c*/ 	.word	0x00000000
        /*0040*/ 	.short	0x0002
        /*0042*/ 	.short	0x0010
        /*0044*/ 	.byte	0x00, 0xf0, 0x21, 0x00


	//----- nvinfo : EIATTR_KPARAM_INFO
	.align		4
.L_15:
        /*0048*/ 	.byte	0x04, 0x17
        /*004a*/ 	.short	(.L_17 - .L_16)
.L_16:
        /*004c*/ 	.word	0x00000000
        /*0050*/ 	.short	0x0001
        /*0052*/ 	.short	0x0008
        /*0054*/ 	.byte	0x00, 0xf0, 0x21, 0x00


	//----- nvinfo : EIATTR_KPARAM_INFO
	.align		4
.L_17:
        /*0058*/ 	.byte	0x04, 0x17
        /*005a*/ 	.short	(.L_19 - .L_18)
.L_18:
        /*005c*/ 	.word	0x00000000
        /*0060*/ 	.short	0x0000
        /*0062*/ 	.short	0x0000
        /*0064*/ 	.byte	0x00, 0xf0, 0x21, 0x00


	//----- nvinfo : EIATTR_SPARSE_MMA_MASK
	.align		4
.L_19:
        /*0068*/ 	.byte	0x03, 0x50
        /*006a*/ 	.short	0x0000


	//----- nvinfo : EIATTR_MAXREG_COUNT
	.align		4
        /*006c*/ 	.byte	0x03, 0x1b
        /*006e*/ 	.short	0x00ff


	//----- nvinfo : EIATTR_MERCURY_ISA_VERSION
	.align		4
        /*0070*/ 	.byte	0x03, 0x5f
        /*0072*/ 	.short	0x0101


	//----- nvinfo : EIATTR_VRC_CTA_INIT_COUNT
	.align		4
        /*0074*/ 	.byte	0x02, 0x4a
	.zero		1
	.zero		1


	//----- nvinfo : EIATTR_EXIT_INSTR_OFFSETS
	.align		4
        /*0078*/ 	.byte	0x04, 0x1c
        /*007a*/ 	.short	(.L_21 - .L_20)


	//   ....[0]....
.L_20:
        /*007c*/ 	.word	0x000000e0


	//----- nvinfo : EIATTR_CBANK_PARAM_SIZE
	.align		4
.L_21:
        /*0080*/ 	.byte	0x03, 0x19
        /*0082*/ 	.short	0x002c


	//----- nvinfo : EIATTR_PARAM_CBANK
	.align		4
        /*0084*/ 	.byte	0x04, 0x0a
        /*0086*/ 	.short	(.L_23 - .L_22)
	.align		4
.L_22:
        /*0088*/ 	.word	index@(.nv.constant0._Z12threechannelPfPiS0_S0_S0_i)
        /*008c*/ 	.short	0x0380
        /*008e*/ 	.short	0x002c


	//----- nvinfo : EIATTR_SW_WAR
	.align		4
.L_23:
        /*0090*/ 	.byte	0x04, 0x36
        /*0092*/ 	.short	(.L_25 - .L_24)
.L_24:
        /*0094*/ 	.word	0x00000008
.L_25:


//--------------------- .nv.callgraph             --------------------------
	.section	.nv.callgraph,"",@"SHT_CUDA_CALLGRAPH"
	.align	4
	.sectionentsize	8
	.align		4
        /*0000*/ 	.word	0x00000000
	.align		4
        /*0004*/ 	.word	0xffffffff
	.align		4
        /*0008*/ 	.word	0x00000000
	.align		4
        /*000c*/ 	.word	0xfffffffe
	.align		4
        /*0010*/ 	.word	0x00000000
	.align		4
        /*0014*/ 	.word	0xfffffffd
	.align		4
        /*0018*/ 	.word	0x00000000
	.align		4
        /*001c*/ 	.word	0xfffffffc


//--------------------- .text._Z12threechannelPfPiS0_S0_S0_i --------------------------
	.section	.text._Z12threechannelPfPiS0_S0_S0_i,"ax",@progbits
	.align	128
.text._Z12threechannelPfPiS0_S0_S0_i:
        .type           _Z12threechannelPfPiS0_S0_S0_i,@function
        .size           _Z12threechannelPfPiS0_S0_S0_i,(.L_x_1 - _Z12threechannelPfPiS0_S0_S0_i)
        .other          _Z12threechannelPfPiS0_S0_S0_i,@"STO_CUDA_ENTRY STV_DEFAULT"
_Z12threechannelPfPiS0_S0_S0_i:
[----:B------:R-:W-:Y:S01]  /*0000*/  LDC R1, c[0x0][0x37c] ;  /* 0x0000df00ff017b82 */ /* 0x000fe20000000800 */
[----:B------:R-:W0:Y:S07]  /*0010*/  S2R R0, SR_TID.X ;  /* 0x0000000000007919 */ /* 0x000e2e0000002100 */
[----:B------:R-:W1:Y:S01]  /*0020*/  LDC.64 R2, c[0x0][0x380] ;  /* 0x0000e000ff027b82 */ /* 0x000e620000000a00 */
[----:B------:R-:W2:Y:S01]  /*0030*/  LDCU.64 UR6, c[0x0][0x358] ;  /* 0x00006b00ff0677ac */ /* 0x000ea20008000a00 */
[----:B------:R-:W-:-:S06]  /*0040*/  UMOV UR4, URZ ;  /* 0x000000ff00047c82 */ /* 0x000fcc0008000000 */
[----:B------:R-:W3:Y:S01]  /*0050*/  LDC.64 R4, c[0x0][0x3a0] ;  /* 0x0000e800ff047b82 */ /* 0x000ee20000000a00 */
[----:B0-----:R-:W-:-:S05]  /*0060*/  LOP3.LUT R9, R0, 0xffff, RZ, 0xc0, !PT ;  /* 0x0000ffff00097812 */ /* 0x001fca00078ec0ff */
[----:B-1----:R-:W-:-:S05]  /*0070*/  IMAD.WIDE.U32 R2, R9, 0x4, R2 ;  /* 0x0000000409027825 */ /* 0x002fca00078e0002 */
[----:B------:R-:W-:-:S05]  /*0080*/  IADD3 R3, PT, PT, R3, UR4, RZ ;  /* 0x0000000403037c10 */ /* 0x000fca000fffe0ff */
[----:B--2---:R-:W2:Y:S01]  /*0090*/  LDG.E R2, desc[UR6][R2.64] ;  /* 0x0000000602027981 */ /* 0x004ea2000c1e1900 */
[----:B---3--:R-:W-:-:S05]  /*00a0*/  IMAD.WIDE.U32 R4, R9, 0x4, R4 ;  /* 0x0000000409047825 */ /* 0x008fca00078e0004 */
[----:B------:R-:W-:Y:S01]  /*00b0*/  IADD3 R5, PT, PT, R5, UR4, RZ ;  /* 0x0000000405057c10 */ /* 0x000fe2000fffe0ff */
[----:B--2---:R-:W0:Y:S04]  /*00c0*/  F2I.FTZ.TRUNC.NTZ R7, R2 ;  /* 0x0000000200077305 */ /* 0x004e28000021f100 */
[----:B0-----:R-:W-:Y:S01]  /*00d0*/  STG.E desc[UR6][R4.64], R7 ;  /* 0x0000000704007986 */ /* 0x001fe2000c101906 */
[----:B------:R-:W-:Y:S05]  /*00e0*/  EXIT ;  /* 0x000000000000794d */ /* 0x000fea0003800000 */
.L_x_0:
[----:B------:R-:W-:-:S00]  /*00f0*/  BRA `(.L_x_0) ;  /* 0xfffffffc00fc7947 */ /* 0x000fc0000383ffff */
[----:B------:R-:W-:-:S00]  /*0100*/  NOP ;  /* 0x0000000000007918 */ /* 0x000fc00000000000 */
[----:B------:R-:W-:-:S00]  /*0110*/  NOP ;  /* 0x0000000000007918 */ /* 0x000fc00000000000 */
[----:B------:R-:W-:-:S00]  /*0120*/  NOP ;  /* 0x0000000000007918 */ /* 0x000fc00000000000 */
[----:B------:R-:W-:-:S00]  /*0130*/  NOP ;  /* 0x0000000000007918 */ /* 0x000fc00000000000 */
[----:B------:R-:W-:-:S00]  /*0140*/  NOP ;  /* 0x0000000000007918 */ /* 0x000fc00000000000 */
[----:B------:R-:W-:-:S00]  /*0150*/  NOP ;  /* 0x0000000000007918 */ /* 0x000fc00000000000 */
[----:B------:R-:W-:-:S00]  /*0160*/  NOP ;  /* 0x0000000000007918 */ /* 0x000fc00000000000 */
[----:B------:R-:W-:-:S00]  /*0170*/  NOP ;  /* 0x0000000000007918 */ /* 0x000fc00000000000 */
.L_x_1:


//--------------------- .nv.shared.reserved.0     --------------------------
	.section	.nv.shared.reserved.0,"aw",@nobits
	.weak		__nv_reservedSMEM_offset_0_alias
	.size		__nv_reservedSMEM_offset_0_alias, 0, 64
	.other		__nv_reservedSMEM_offset_0_alias,@"STO_CUDA_RESERVED_SHARED STV_DEFAULT"
__nv_reservedSMEM_offset_0_alias:
	.zero		0
	.zero		64


//--------------------- .nv.constant0._Z12threechannelPfPiS0_S0_S0_i --------------------------
	.section	.nv.constant0._Z12threechannelPfPiS0_S0_S0_i,"a",@progbits
	.sectionflags	@""
	.align	4
.nv.constant0._Z12threechannelPfPiS0_S0_S0_i:
	.zero		940


//--------------------- SYMBOLS --------------------------

	.type		.nv.reservedSmem.offset0,@object
	.size		.nv.reservedSmem.offset0,0x4
